//
// Generated by NVIDIA NVVM Compiler
//
// Compiler Build ID: CL-36424714
// Cuda compilation tools, release 13.0, V13.0.88
// Based on NVVM 20.0.0
//

.version 9.0
.target sm_100
.address_size 64

	// .globl	boundary_eulercartesian_2d
.func  (.param .b64 func_retval0) __internal_accurate_pow
(
	.param .b64 __internal_accurate_pow_param_0
)
;

.visible .entry boundary_eulercartesian_2d(
	.param .u64 .ptr .align 1 boundary_eulercartesian_2d_param_0,
	.param .u64 .ptr .align 1 boundary_eulercartesian_2d_param_1,
	.param .u64 .ptr .align 1 boundary_eulercartesian_2d_param_2,
	.param .u32 boundary_eulercartesian_2d_param_3,
	.param .u32 boundary_eulercartesian_2d_param_4,
	.param .u32 boundary_eulercartesian_2d_param_5
)
{
	.reg .pred 	%p<28>;
	.reg .b32 	%r<44>;
	.reg .b64 	%rd<29>;
	.reg .b64 	%fd<41>;

	ld.param.u64 	%rd4, [boundary_eulercartesian_2d_param_0];
	ld.param.u64 	%rd5, [boundary_eulercartesian_2d_param_1];
	ld.param.u64 	%rd6, [boundary_eulercartesian_2d_param_2];
	ld.param.u32 	%r9, [boundary_eulercartesian_2d_param_3];
	ld.param.u32 	%r10, [boundary_eulercartesian_2d_param_4];
	ld.param.u32 	%r11, [boundary_eulercartesian_2d_param_5];
	mov.u32 	%r12, %ctaid.x;
	mov.u32 	%r13, %ntid.x;
	mov.u32 	%r14, %tid.x;
	mad.lo.s32 	%r1, %r12, %r13, %r14;
	setp.ge.s32 	%p1, %r1, %r11;
	@%p1 bra 	$L__BB0_21;
	cvta.to.global.u64 	%rd7, %rd6;
	cvta.to.global.u64 	%rd8, %rd4;
	cvta.to.global.u64 	%rd9, %rd5;
	mul.wide.s32 	%rd10, %r1, 4;
	add.s64 	%rd11, %rd7, %rd10;
	ld.global.u32 	%r15, [%rd11];
	mul.wide.s32 	%rd12, %r15, 8;
	add.s64 	%rd1, %rd8, %rd12;
	add.s64 	%rd2, %rd9, %rd12;
	mul.lo.s32 	%r2, %r10, 3;
	setp.eq.s32 	%p2, %r9, 1;
	@%p2 bra 	$L__BB0_12;
	setp.ne.s32 	%p3, %r9, 0;
	@%p3 bra 	$L__BB0_21;
	mul.wide.s32 	%rd21, %r2, 8;
	add.s64 	%rd22, %rd1, %rd21;
	ld.global.f64 	%fd26, [%rd22];
	mov.b64 	%rd23, 0;
	st.global.u64 	[%rd2], %rd23;
	mul.f64 	%fd27, %fd26, 0d4071F0CCCCCCCCCD;
	mul.f64 	%fd1, %fd27, 0d3EE4F8B588E368F1;
	{
	.reg .b32 %temp; 
	mov.b64 	{%temp, %r3}, %fd1;
	}
	mov.f64 	%fd28, 0d3FF6649C179E4E1E;
	{
	.reg .b32 %temp; 
	mov.b64 	{%temp, %r4}, %fd28;
	}
	and.b32  	%r5, %r4, 2146435072;
	setp.neu.f64 	%p16, %fd1, 0d0000000000000000;
	@%p16 bra 	$L__BB0_5;
	setp.eq.s32 	%p18, %r5, 1126170624;
	selp.b32 	%r30, %r3, 0, %p18;
	setp.lt.s32 	%p19, %r4, 0;
	or.b32  	%r31, %r30, 2146435072;
	selp.b32 	%r32, %r31, %r30, %p19;
	mov.b32 	%r33, 0;
	mov.b64 	%fd38, {%r33, %r32};
	bra.uni 	$L__BB0_6;
$L__BB0_5:
	abs.f64 	%fd29, %fd1;
	{ // callseq 1, 0
	.param .b64 param0;
	st.param.f64 	[param0], %fd29;
	.param .b64 retval0;
	call.uni (retval0), 
	__internal_accurate_pow, 
	(
	param0
	);
	ld.param.f64 	%fd30, [retval0];
	} // callseq 1
	setp.lt.s32 	%p17, %r3, 0;
	selp.f64 	%fd38, 0dFFF8000000000000, %fd30, %p17;
$L__BB0_6:
	add.f64 	%fd32, %fd1, 0d3FF6649C179E4E1E;
	{
	.reg .b32 %temp; 
	mov.b64 	{%temp, %r34}, %fd32;
	}
	and.b32  	%r35, %r34, 2146435072;
	setp.ne.s32 	%p20, %r35, 2146435072;
	@%p20 bra 	$L__BB0_11;
	setp.num.f64 	%p21, %fd1, %fd1;
	@%p21 bra 	$L__BB0_9;
	mov.f64 	%fd34, 0d3FF6649C179E4E1E;
	add.rn.f64 	%fd38, %fd1, %fd34;
	bra.uni 	$L__BB0_11;
$L__BB0_9:
	abs.f64 	%fd33, %fd1;
	setp.neu.f64 	%p22, %fd33, 0d7FF0000000000000;
	@%p22 bra 	$L__BB0_11;
	setp.eq.s32 	%p23, %r5, 1126170624;
	setp.lt.s32 	%p24, %r4, 0;
	selp.b32 	%r37, 0, 2146435072, %p24;
	setp.lt.s32 	%p25, %r3, 0;
	and.b32  	%r38, %r4, 2147483647;
	setp.ne.s32 	%p26, %r38, 1071644672;
	or.b32  	%r39, %r37, -2147483648;
	selp.b32 	%r40, %r39, %r37, %p26;
	selp.b32 	%r41, %r40, %r37, %p23;
	selp.b32 	%r42, %r41, %r37, %p25;
	mov.b32 	%r43, 0;
	mov.b64 	%fd38, {%r43, %r42};
$L__BB0_11:
	setp.eq.f64 	%p27, %fd1, 0d3FF0000000000000;
	mul.f64 	%fd35, %fd38, 0d40F86A0000000000;
	selp.f64 	%fd36, 0d40F86A0000000000, %fd35, %p27;
	mul.wide.s32 	%rd24, %r10, 8;
	add.s64 	%rd25, %rd2, %rd24;
	st.global.f64 	[%rd25], %fd36;
	add.s64 	%rd26, %rd25, %rd24;
	mov.b64 	%rd27, 0;
	st.global.u64 	[%rd26], %rd27;
	add.s64 	%rd28, %rd26, %rd24;
	st.global.u64 	[%rd28], %rd27;
	bra.uni 	$L__BB0_21;
$L__BB0_12:
	mul.wide.s32 	%rd13, %r2, 8;
	add.s64 	%rd14, %rd1, %rd13;
	ld.global.f64 	%fd15, [%rd14];
	mov.b64 	%rd15, 0;
	st.global.u64 	[%rd2], %rd15;
	mul.wide.s32 	%rd16, %r10, 8;
	add.s64 	%rd3, %rd2, %rd16;
	st.global.u64 	[%rd3], %rd15;
	mul.f64 	%fd16, %fd15, 0d4071F0CCCCCCCCCD;
	mul.f64 	%fd8, %fd16, 0d3EE4F8B588E368F1;
	{
	.reg .b32 %temp; 
	mov.b64 	{%temp, %r6}, %fd8;
	}
	mov.f64 	%fd17, 0d3FF6649C179E4E1E;
	{
	.reg .b32 %temp; 
	mov.b64 	{%temp, %r7}, %fd17;
	}
	and.b32  	%r8, %r7, 2146435072;
	setp.neu.f64 	%p4, %fd8, 0d0000000000000000;
	@%p4 bra 	$L__BB0_14;
	setp.eq.s32 	%p6, %r8, 1126170624;
	selp.b32 	%r16, %r6, 0, %p6;
	setp.lt.s32 	%p7, %r7, 0;
	or.b32  	%r17, %r16, 2146435072;
	selp.b32 	%r18, %r17, %r16, %p7;
	mov.b32 	%r19, 0;
	mov.b64 	%fd40, {%r19, %r18};
	bra.uni 	$L__BB0_15;
$L__BB0_14:
	abs.f64 	%fd18, %fd8;
	{ // callseq 0, 0
	.param .b64 param0;
	st.param.f64 	[param0], %fd18;
	.param .b64 retval0;
	call.uni (retval0), 
	__internal_accurate_pow, 
	(
	param0
	);
	ld.param.f64 	%fd19, [retval0];
	} // callseq 0
	setp.lt.s32 	%p5, %r6, 0;
	selp.f64 	%fd40, 0dFFF8000000000000, %fd19, %p5;
$L__BB0_15:
	add.f64 	%fd21, %fd8, 0d3FF6649C179E4E1E;
	{
	.reg .b32 %temp; 
	mov.b64 	{%temp, %r20}, %fd21;
	}
	and.b32  	%r21, %r20, 2146435072;
	setp.ne.s32 	%p8, %r21, 2146435072;
	@%p8 bra 	$L__BB0_20;
	setp.num.f64 	%p9, %fd8, %fd8;
	@%p9 bra 	$L__BB0_18;
	mov.f64 	%fd23, 0d3FF6649C179E4E1E;
	add.rn.f64 	%fd40, %fd8, %fd23;
	bra.uni 	$L__BB0_20;
$L__BB0_18:
	abs.f64 	%fd22, %fd8;
	setp.neu.f64 	%p10, %fd22, 0d7FF0000000000000;
	@%p10 bra 	$L__BB0_20;
	setp.eq.s32 	%p11, %r8, 1126170624;
	setp.lt.s32 	%p12, %r7, 0;
	selp.b32 	%r23, 0, 2146435072, %p12;
	setp.lt.s32 	%p13, %r6, 0;
	and.b32  	%r24, %r7, 2147483647;
	setp.ne.s32 	%p14, %r24, 1071644672;
	or.b32  	%r25, %r23, -2147483648;
	selp.b32 	%r26, %r25, %r23, %p14;
	selp.b32 	%r27, %r26, %r23, %p11;
	selp.b32 	%r28, %r27, %r23, %p13;
	mov.b32 	%r29, 0;
	mov.b64 	%fd40, {%r29, %r28};
$L__BB0_20:
	setp.eq.f64 	%p15, %fd8, 0d3FF0000000000000;
	mul.f64 	%fd24, %fd40, 0d40F86A0000000000;
	selp.f64 	%fd25, 0d40F86A0000000000, %fd24, %p15;
	add.s64 	%rd18, %rd3, %rd16;
	st.global.f64 	[%rd18], %fd25;
	add.s64 	%rd19, %rd18, %rd16;
	mov.b64 	%rd20, 0;
	st.global.u64 	[%rd19], %rd20;
$L__BB0_21:
	ret;

}
.func  (.param .b64 func_retval0) __internal_accurate_pow(
	.param .b64 __internal_accurate_pow_param_0
)
{
	.reg .pred 	%p<8>;
	.reg .b32 	%r<49>;
	.reg .b32 	%f<3>;
	.reg .b64 	%fd<109>;

	ld.param.f64 	%fd10, [__internal_accurate_pow_param_0];
	{
	.reg .b32 %temp; 
	mov.b64 	{%temp, %r46}, %fd10;
	}
	{
	.reg .b32 %temp; 
	mov.b64 	{%r45, %temp}, %fd10;
	}
	shr.u32 	%r47, %r46, 20;
	setp.gt.u32 	%p1, %r46, 1048575;
	@%p1 bra 	$L__BB1_2;
	mul.f64 	%fd11, %fd10, 0d4350000000000000;
	{
	.reg .b32 %temp; 
	mov.b64 	{%temp, %r46}, %fd11;
	}
	{
	.reg .b32 %temp; 
	mov.b64 	{%r45, %temp}, %fd11;
	}
	shr.u32 	%r16, %r46, 20;
	add.s32 	%r47, %r16, -54;
$L__BB1_2:
	add.s32 	%r48, %r47, -1023;
	and.b32  	%r17, %r46, -2146435073;
	or.b32  	%r18, %r17, 1072693248;
	mov.b64 	%fd107, {%r45, %r18};
	setp.lt.u32 	%p2, %r18, 1073127583;
	@%p2 bra 	$L__BB1_4;
	{
	.reg .b32 %temp; 
	mov.b64 	{%r19, %temp}, %fd107;
	}
	{
	.reg .b32 %temp; 
	mov.b64 	{%temp, %r20}, %fd107;
	}
	add.s32 	%r21, %r20, -1048576;
	mov.b64 	%fd107, {%r19, %r21};
	add.s32 	%r48, %r47, -1022;
$L__BB1_4:
	add.f64 	%fd12, %fd107, 0dBFF0000000000000;
	add.f64 	%fd13, %fd107, 0d3FF0000000000000;
	rcp.approx.ftz.f64 	%fd14, %fd13;
	neg.f64 	%fd15, %fd13;
	fma.rn.f64 	%fd16, %fd15, %fd14, 0d3FF0000000000000;
	fma.rn.f64 	%fd17, %fd16, %fd16, %fd16;
	fma.rn.f64 	%fd18, %fd17, %fd14, %fd14;
	mul.f64 	%fd19, %fd12, %fd18;
	fma.rn.f64 	%fd20, %fd12, %fd18, %fd19;
	mul.f64 	%fd21, %fd20, %fd20;
	fma.rn.f64 	%fd22, %fd21, 0d3EB0F5FF7D2CAFE2, 0d3ED0F5D241AD3B5A;
	fma.rn.f64 	%fd23, %fd22, %fd21, 0d3EF3B20A75488A3F;
	fma.rn.f64 	%fd24, %fd23, %fd21, 0d3F1745CDE4FAECD5;
	fma.rn.f64 	%fd25, %fd24, %fd21, 0d3F3C71C7258A578B;
	fma.rn.f64 	%fd26, %fd25, %fd21, 0d3F6249249242B910;
	fma.rn.f64 	%fd27, %fd26, %fd21, 0d3F89999999999DFB;
	sub.f64 	%fd28, %fd12, %fd20;
	add.f64 	%fd29, %fd28, %fd28;
	neg.f64 	%fd30, %fd20;
	fma.rn.f64 	%fd31, %fd30, %fd12, %fd29;
	mul.f64 	%fd32, %fd18, %fd31;
	fma.rn.f64 	%fd33, %fd21, %fd27, 0d3FB5555555555555;
	mov.f64 	%fd34, 0d3FB5555555555555;
	sub.f64 	%fd35, %fd34, %fd33;
	fma.rn.f64 	%fd36, %fd21, %fd27, %fd35;
	add.f64 	%fd37, %fd36, 0dBC46A4CB00B9E7B0;
	add.f64 	%fd38, %fd33, %fd37;
	sub.f64 	%fd39, %fd33, %fd38;
	add.f64 	%fd40, %fd37, %fd39;
	mul.rn.f64 	%fd41, %fd20, %fd20;
	neg.f64 	%fd42, %fd41;
	fma.rn.f64 	%fd43, %fd20, %fd20, %fd42;
	{
	.reg .b32 %temp; 
	mov.b64 	{%r22, %temp}, %fd32;
	}
	{
	.reg .b32 %temp; 
	mov.b64 	{%temp, %r23}, %fd32;
	}
	add.s32 	%r24, %r23, 1048576;
	mov.b64 	%fd44, {%r22, %r24};
	fma.rn.f64 	%fd45, %fd20, %fd44, %fd43;
	mul.rn.f64 	%fd46, %fd41, %fd20;
	neg.f64 	%fd47, %fd46;
	fma.rn.f64 	%fd48, %fd41, %fd20, %fd47;
	fma.rn.f64 	%fd49, %fd41, %fd32, %fd48;
	fma.rn.f64 	%fd50, %fd45, %fd20, %fd49;
	mul.rn.f64 	%fd51, %fd38, %fd46;
	neg.f64 	%fd52, %fd51;
	fma.rn.f64 	%fd53, %fd38, %fd46, %fd52;
	fma.rn.f64 	%fd54, %fd38, %fd50, %fd53;
	fma.rn.f64 	%fd55, %fd40, %fd46, %fd54;
	add.f64 	%fd56, %fd51, %fd55;
	sub.f64 	%fd57, %fd51, %fd56;
	add.f64 	%fd58, %fd55, %fd57;
	add.f64 	%fd59, %fd20, %fd56;
	sub.f64 	%fd60, %fd20, %fd59;
	add.f64 	%fd61, %fd56, %fd60;
	add.f64 	%fd62, %fd58, %fd61;
	add.f64 	%fd63, %fd32, %fd62;
	add.f64 	%fd64, %fd59, %fd63;
	sub.f64 	%fd65, %fd59, %fd64;
	add.f64 	%fd66, %fd63, %fd65;
	xor.b32  	%r25, %r48, -2147483648;
	mov.b32 	%r26, 1127219200;
	mov.b64 	%fd67, {%r25, %r26};
	mov.b32 	%r27, -2147483648;
	mov.b64 	%fd68, {%r27, %r26};
	sub.f64 	%fd69, %fd67, %fd68;
	fma.rn.f64 	%fd70, %fd69, 0d3FE62E42FEFA39EF, %fd64;
	fma.rn.f64 	%fd71, %fd69, 0dBFE62E42FEFA39EF, %fd70;
	sub.f64 	%fd72, %fd71, %fd64;
	sub.f64 	%fd73, %fd66, %fd72;
	fma.rn.f64 	%fd74, %fd69, 0d3C7ABC9E3B39803F, %fd73;
	add.f64 	%fd75, %fd70, %fd74;
	sub.f64 	%fd76, %fd70, %fd75;
	add.f64 	%fd77, %fd74, %fd76;
	mov.f64 	%fd78, 0d3FF6649C179E4E1E;
	{
	.reg .b32 %temp; 
	mov.b64 	{%temp, %r28}, %fd78;
	}
	{
	.reg .b32 %temp; 
	mov.b64 	{%r29, %temp}, %fd78;
	}
	shl.b32 	%r30, %r28, 1;
	setp.gt.u32 	%p3, %r30, -33554433;
	and.b32  	%r31, %r28, -15728641;
	selp.b32 	%r32, %r31, %r28, %p3;
	mov.b64 	%fd79, {%r29, %r32};
	mul.rn.f64 	%fd80, %fd75, %fd79;
	neg.f64 	%fd81, %fd80;
	fma.rn.f64 	%fd82, %fd75, %fd79, %fd81;
	fma.rn.f64 	%fd83, %fd77, %fd79, %fd82;
	add.f64 	%fd4, %fd80, %fd83;
	sub.f64 	%fd84, %fd80, %fd4;
	add.f64 	%fd5, %fd83, %fd84;
	fma.rn.f64 	%fd85, %fd4, 0d3FF71547652B82FE, 0d4338000000000000;
	{
	.reg .b32 %temp; 
	mov.b64 	{%r13, %temp}, %fd85;
	}
	mov.f64 	%fd86, 0dC338000000000000;
	add.rn.f64 	%fd87, %fd85, %fd86;
	fma.rn.f64 	%fd88, %fd87, 0dBFE62E42FEFA39EF, %fd4;
	fma.rn.f64 	%fd89, %fd87, 0dBC7ABC9E3B39803F, %fd88;
	fma.rn.f64 	%fd90, %fd89, 0d3E5ADE1569CE2BDF, 0d3E928AF3FCA213EA;
	fma.rn.f64 	%fd91, %fd90, %fd89, 0d3EC71DEE62401315;
	fma.rn.f64 	%fd92, %fd91, %fd89, 0d3EFA01997C89EB71;
	fma.rn.f64 	%fd93, %fd92, %fd89, 0d3F2A01A014761F65;
	fma.rn.f64 	%fd94, %fd93, %fd89, 0d3F56C16C1852B7AF;
	fma.rn.f64 	%fd95, %fd94, %fd89, 0d3F81111111122322;
	fma.rn.f64 	%fd96, %fd95, %fd89, 0d3FA55555555502A1;
	fma.rn.f64 	%fd97, %fd96, %fd89, 0d3FC5555555555511;
	fma.rn.f64 	%fd98, %fd97, %fd89, 0d3FE000000000000B;
	fma.rn.f64 	%fd99, %fd98, %fd89, 0d3FF0000000000000;
	fma.rn.f64 	%fd100, %fd99, %fd89, 0d3FF0000000000000;
	{
	.reg .b32 %temp; 
	mov.b64 	{%r14, %temp}, %fd100;
	}
	{
	.reg .b32 %temp; 
	mov.b64 	{%temp, %r15}, %fd100;
	}
	shl.b32 	%r33, %r13, 20;
	add.s32 	%r34, %r33, %r15;
	mov.b64 	%fd108, {%r14, %r34};
	{
	.reg .b32 %temp; 
	mov.b64 	{%temp, %r35}, %fd4;
	}
	mov.b32 	%f2, %r35;
	abs.f32 	%f1, %f2;
	setp.lt.f32 	%p4, %f1, 0f4086232B;
	@%p4 bra 	$L__BB1_7;
	setp.lt.f64 	%p5, %fd4, 0d0000000000000000;
	add.f64 	%fd101, %fd4, 0d7FF0000000000000;
	selp.f64 	%fd108, 0d0000000000000000, %fd101, %p5;
	setp.geu.f32 	%p6, %f1, 0f40874800;
	@%p6 bra 	$L__BB1_7;
	shr.u32 	%r36, %r13, 31;
	add.s32 	%r37, %r13, %r36;
	shr.s32 	%r38, %r37, 1;
	shl.b32 	%r39, %r38, 20;
	add.s32 	%r40, %r15, %r39;
	mov.b64 	%fd102, {%r14, %r40};
	sub.s32 	%r41, %r13, %r38;
	shl.b32 	%r42, %r41, 20;
	add.s32 	%r43, %r42, 1072693248;
	mov.b32 	%r44, 0;
	mov.b64 	%fd103, {%r44, %r43};
	mul.f64 	%fd108, %fd103, %fd102;
$L__BB1_7:
	abs.f64 	%fd104, %fd108;
	setp.eq.f64 	%p7, %fd104, 0d7FF0000000000000;
	fma.rn.f64 	%fd105, %fd108, %fd5, %fd108;
	selp.f64 	%fd106, %fd108, %fd105, %p7;
	st.param.f64 	[func_retval0], %fd106;
	ret;

}


// ===== COMPILED SASS (sm_100) =====

	.target	sm_100

	.elftype	@"ET_EXEC"


//--------------------- .note.nv.tkinfo           --------------------------
	.section	.note.nv.tkinfo,"",@"SHT_NOTE"
	.sectionflags	@"SHF_NOTE_NV_TKINFO"
	.tkinfo
        /*0018*/ 	.word	0x00000002
        /*0030*/ 	.string	""
        /*0030*/ 	.string	"ptxas"
        /*0030*/ 	.string	"Cuda compilation tools, release 13.0, V13.0.88"
        /*0030*/ 	.string	"Build cuda_13.0.r13.0/compiler.36424714_0"
        /*0030*/ 	.string	"-arch sm_100 -m 64 "



//--------------------- .note.nv.cuinfo           --------------------------
	.section	.note.nv.cuinfo,"",@"SHT_NOTE"
	.sectionflags	@"SHF_NOTE_NV_CUINFO"
        /*0018*/ 	.short	0x0002
        /*001a*/ 	.short	0x0064
        /*001c*/ 	.short	0x0082
	.zero		2


//--------------------- .nv.info                  --------------------------
	.section	.nv.info,"",@"SHT_CUDA_INFO"
	.align	4


	//----- nvinfo : EIATTR_REGCOUNT
	.align		4
        /*0000*/ 	.byte	0x04, 0x2f
        /*0002*/ 	.short	(.L_1 - .L_0)
	.align		4
.L_0:
        /*0004*/ 	.word	index@(boundary_eulercartesian_2d)
        /*0008*/ 	.word	0x00000020


	//----- nvinfo : EIATTR_FRAME_SIZE
	.align		4
.L_1:
        /*000c*/ 	.byte	0x04, 0x11
        /*000e*/ 	.short	(.L_3 - .L_2)
	.align		4
.L_2:
        /*0010*/ 	.word	index@($boundary_eulercartesian_2d$__internal_accurate_pow)
        /*0014*/ 	.word	0x00000000


	//----- nvinfo : EIATTR_FRAME_SIZE
	.align		4
.L_3:
        /*0018*/ 	.byte	0x04, 0x11
        /*001a*/ 	.short	(.L_5 - .L_4)
	.align		4
.L_4:
        /*001c*/ 	.word	index@(boundary_eulercartesian_2d)
        /*0020*/ 	.word	0x00000000


	//----- nvinfo : EIATTR_MIN_STACK_SIZE
	.align		4
.L_5:
        /*0024*/ 	.byte	0x04, 0x12
        /*0026*/ 	.short	(.L_7 - .L_6)
	.align		4
.L_6:
        /*0028*/ 	.word	index@(boundary_eulercartesian_2d)
        /*002c*/ 	.word	0x00000000
.L_7:


//--------------------- .nv.compat                --------------------------
	.section	.nv.compat,"",@"SHT_CUDA_COMPAT_INFO"
	.align	4
        /*0000*/ 	.byte	0x02, 0x09, 0x00, 0x00, 0x02, 0x02, 0x01, 0x00, 0x02, 0x05, 0x05, 0x00, 0x03, 0x07, 0x01, 0x01
        /*0010*/ 	.byte	0x02, 0x03, 0x00, 0x00, 0x02, 0x06, 0x01, 0x00, 0x04, 0x0b, 0x08, 0x00, 0x01, 0x00, 0x00, 0x00
        /*0020*/ 	.byte	0x00, 0x00, 0x00, 0x00


//--------------------- .nv.info.boundary_eulercartesian_2d --------------------------
	.section	.nv.info.boundary_eulercartesian_2d,"",@"SHT_CUDA_INFO"
	.sectionflags	@""
	.align	4


	//----- nvinfo : EIATTR_CUDA_API_VERSION
	.align		4
        /*0000*/ 	.byte	0x04, 0x37
        /*0002*/ 	.short	(.L_9 - .L_8)
.L_8:
        /*0004*/ 	.word	0x00000082


	//----- nvinfo : EIATTR_KPARAM_INFO
	.align		4
.L_9:
        /*0008*/ 	.byte	0x04, 0x17
        /*000a*/ 	.short	(.L_11 - .L_10)
.L_10:
        /*000c*/ 	.word	0x00000000
        /*0010*/ 	.short	0x0005
        /*0012*/ 	.short	0x0020
        /*0014*/ 	.byte	0x00, 0xf0, 0x11, 0x00


	//----- nvinfo : EIATTR_KPARAM_INFO
	.align		4
.L_11:
        /*0018*/ 	.byte	0x04, 0x17
        /*001a*/ 	.short	(.L_13 - .L_12)
.L_12:
        /*001c*/ 	.word	0x00000000
        /*0020*/ 	.short	0x0004
        /*0022*/ 	.short	0x001c
        /*0024*/ 	.byte	0x00, 0xf0, 0x11, 0x00


	//----- nvinfo : EIATTR_KPARAM_INFO
	.align		4
.L_13:
        /*0028*/ 	.byte	0x04, 0x17
        /*002a*/ 	.short	(.L_15 - .L_14)
.L_14:
        /*002c*/ 	.word	0x00000000
        /*0030*/ 	.short	0x0003
        /*0032*/ 	.short	0x0018
        /*0034*/ 	.byte	0x00, 0xf0, 0x11, 0x00


	//----- nvinfo : EIATTR_KPARAM_INFO
	.align		4
.L_15:
        /*0038*/ 	.byte	0x04, 0x17
        /*003a*/ 	.short	(.L_17 - .L_16)
.L_16:
        /*003c*/ 	.word	0x00000000
        /*0040*/ 	.short	0x0002
        /*0042*/ 	.short	0x0010
        /*0044*/ 	.byte	0x00, 0xf5, 0x21, 0x00


	//----- nvinfo : EIATTR_KPARAM_INFO
	.align		4
.L_17:
        /*0048*/ 	.byte	0x04, 0x17
        /*004a*/ 	.short	(.L_19 - .L_18)
.L_18:
        /*004c*/ 	.word	0x00000000
        /*0050*/ 	.short	0x0001
        /*0052*/ 	.short	0x0008
        /*0054*/ 	.byte	0x00, 0xf5, 0x21, 0x00


	//----- nvinfo : EIATTR_KPARAM_INFO
	.align		4
.L_19:
        /*0058*/ 	.byte	0x04, 0x17
        /*005a*/ 	.short	(.L_21 - .L_20)
.L_20:
        /*005c*/ 	.word	0x00000000
        /*0060*/ 	.short	0x0000
        /*0062*/ 	.short	0x0000
        /*0064*/ 	.byte	0x00, 0xf5, 0x21, 0x00


	//----- nvinfo : EIATTR_SPARSE_MMA_MASK
	.align		4
.L_21:
        /*0068*/ 	.byte	0x03, 0x50
        /*006a*/ 	.short	0x0000


	//----- nvinfo : EIATTR_MAXREG_COUNT
	.align		4
        /*006c*/ 	.byte	0x03, 0x1b
        /*006e*/ 	.short	0x00ff


	//----- nvinfo : EIATTR_MERCURY_ISA_VERSION
	.align		4
        /*0070*/ 	.byte	0x03, 0x5f
        /*0072*/ 	.short	0x0101


	//----- nvinfo : EIATTR_VRC_CTA_INIT_COUNT
	.align		4
        /*0074*/ 	.byte	0x02, 0x4a
	.zero		1
	.zero		1


	//----- nvinfo : EIATTR_EXIT_INSTR_OFFSETS
	.align		4
        /*0078*/ 	.byte	0x04, 0x1c
        /*007a*/ 	.short	(.L_23 - .L_22)


	//   ....[0]....
.L_22:
        /*007c*/ 	.word	0x00000070


	//   ....[1]....
        /*0080*/ 	.word	0x00000150


	//   ....[2]....
        /*0084*/ 	.word	0x00000450


	//   ....[3]....
        /*0088*/ 	.word	0x00000750


	//----- nvinfo : EIATTR_CRS_STACK_SIZE
	.align		4
.L_23:
        /*008c*/ 	.byte	0x04, 0x1e
        /*008e*/ 	.short	(.L_25 - .L_24)
.L_24:
        /*0090*/ 	.word	0x00000000


	//----- nvinfo : EIATTR_CBANK_PARAM_SIZE
	.align		4
.L_25:
        /*0094*/ 	.byte	0x03, 0x19
        /*0096*/ 	.short	0x0024


	//----- nvinfo : EIATTR_PARAM_CBANK
	.align		4
        /*0098*/ 	.byte	0x04, 0x0a
        /*009a*/ 	.short	(.L_27 - .L_26)
	.align		4
.L_26:
        /*009c*/ 	.word	index@(.nv.constant0.boundary_eulercartesian_2d)
        /*00a0*/ 	.short	0x0380
        /*00a2*/ 	.short	0x0024


	//----- nvinfo : EIATTR_SW_WAR
	.align		4
.L_27:
        /*00a4*/ 	.byte	0x04, 0x36
        /*00a6*/ 	.short	(.L_29 - .L_28)
.L_28:
        /*00a8*/ 	.word	0x00000008
.L_29:


//--------------------- .nv.callgraph             --------------------------
	.section	.nv.callgraph,"",@"SHT_CUDA_CALLGRAPH"
	.align	4
	.sectionentsize	8
	.align		4
        /*0000*/ 	.word	0x00000000
	.align		4
        /*0004*/ 	.word	0xffffffff
	.align		4
        /*0008*/ 	.word	0x00000000
	.align		4
        /*000c*/ 	.word	0xfffffffe
	.align		4
        /*0010*/ 	.word	0x00000000
	.align		4
        /*0014*/ 	.word	0xfffffffd
	.align		4
        /*0018*/ 	.word	0x00000000
	.align		4
        /*001c*/ 	.word	0xfffffffc


//--------------------- .text.boundary_eulercartesian_2d --------------------------
	.section	.text.boundary_eulercartesian_2d,"ax",@progbits
	.align	128
        .global         boundary_eulercartesian_2d
        .type           boundary_eulercartesian_2d,@function
        .size           boundary_eulercartesian_2d,(.L_x_13 - boundary_eulercartesian_2d)
        .other          boundary_eulercartesian_2d,@"STO_CUDA_ENTRY STV_DEFAULT"
boundary_eulercartesian_2d:
.text.boundary_eulercartesian_2d:
[----:B------:R-:W-:Y:S01]  /*0000*/  LDC R1, c[0x0][0x37c] ;  /* 0x0000df00ff017b82 */ /* 0x000fe20000000800 */
[----:B------:R-:W0:Y:S07]  /*0010*/  S2R R0, SR_TID.X ;  /* 0x0000000000007919 */ /* 0x000e2e0000002100 */
[----:B------:R-:W0:Y:S01]  /*0020*/  S2UR UR4, SR_CTAID.X ;  /* 0x00000000000479c3 */ /* 0x000e220000002500 */
[----:B------:R-:W1:Y:S07]  /*0030*/  LDCU UR5, c[0x0][0x3a0] ;  /* 0x00007400ff0577ac */ /* 0x000e6e0008000800 */
[----:B------:R-:W0:Y:S02]  /*0040*/  LDC R3, c[0x0][0x360] ;  /* 0x0000d800ff037b82 */ /* 0x000e240000000800 */
[----:B0-----:R-:W-:-:S05]  /*0050*/  IMAD R3, R3, UR4, R0 ;  /* 0x0000000403037c24 */ /* 0x001fca000f8e0200 */
[----:B-1----:R-:W-:-:S13]  /*0060*/  ISETP.GE.AND P0, PT, R3, UR5, PT ;  /* 0x0000000503007c0c */ /* 0x002fda000bf06270 */
[----:B------:R-:W-:Y:S05]  /*0070*/  @P0 EXIT ;  /* 0x000000000000094d */ /* 0x000fea0003800000 */
[----:B------:R-:W0:Y:S01]  /*0080*/  LDC.64 R4, c[0x0][0x390] ;  /* 0x0000e400ff047b82 */ /* 0x000e220000000a00 */
[----:B------:R-:W1:Y:S07]  /*0090*/  LDCU.64 UR4, c[0x0][0x358] ;  /* 0x00006b00ff0477ac */ /* 0x000e6e0008000a00 */
[----:B------:R-:W2:Y:S08]  /*00a0*/  LDC.64 R8, c[0x0][0x398] ;  /* 0x0000e600ff087b82 */ /* 0x000eb00000000a00 */
[----:B------:R-:W3:Y:S01]  /*00b0*/  LDC.64 R6, c[0x0][0x380] ;  /* 0x0000e000ff067b82 */ /* 0x000ee20000000a00 */
[----:B0-----:R-:W-:-:S07]  /*00c0*/  IMAD.WIDE R4, R3, 0x4, R4 ;  /* 0x0000000403047825 */ /* 0x001fce00078e0204 */
[----:B------:R-:W0:Y:S01]  /*00d0*/  LDC.64 R2, c[0x0][0x388] ;  /* 0x0000e200ff027b82 */ /* 0x000e220000000a00 */
[----:B-1----:R-:W3:Y:S01]  /*00e0*/  LDG.E R5, desc[UR4][R4.64] ;  /* 0x0000000404057981 */ /* 0x002ee2000c1e1900 */
[----:B--2---:R-:W-:Y:S01]  /*00f0*/  ISETP.NE.AND P0, PT, R8, 0x1, PT ;  /* 0x000000010800780c */ /* 0x004fe20003f05270 */
[----:B------:R-:W-:Y:S02]  /*0100*/  IMAD R11, R9, 0x3, RZ ;  /* 0x00000003090b7824 */ /* 0x000fe400078e02ff */
[----:B---3--:R-:W-:-:S04]  /*0110*/  IMAD.WIDE R6, R5, 0x8, R6 ;  /* 0x0000000805067825 */ /* 0x008fc800078e0206 */
[----:B0-----:R-:W-:-:S06]  /*0120*/  IMAD.WIDE R2, R5, 0x8, R2 ;  /* 0x0000000805027825 */ /* 0x001fcc00078e0202 */
[----:B------:R-:W-:Y:S05]  /*0130*/  @!P0 BRA `(.L_x_0) ;  /* 0x0000000000c88947 */ /* 0x000fea0003800000 */
[----:B------:R-:W-:-:S13]  /*0140*/  ISETP.NE.AND P0, PT, R8, RZ, PT ;  /* 0x000000ff0800720c */ /* 0x000fda0003f05270 */
[----:B------:R-:W-:Y:S05]  /*0150*/  @P0 EXIT ;  /* 0x000000000000094d */ /* 0x000fea0003800000 */
[----:B------:R-:W-:-:S06]  /*0160*/  IMAD.WIDE R6, R11, 0x8, R6 ;  /* 0x000000080b067825 */ /* 0x000fcc00078e0206 */
[----:B------:R-:W2:Y:S01]  /*0170*/  LDG.E.64 R6, desc[UR4][R6.64] ;  /* 0x0000000406067981 */ /* 0x000ea2000c1e1b00 */
[----:B------:R-:W-:Y:S01]  /*0180*/  UMOV UR6, 0xcccccccd ;  /* 0xcccccccd00067882 */ /* 0x000fe20000000000 */
[----:B------:R-:W-:Y:S01]  /*0190*/  UMOV UR7, 0x4071f0cc ;  /* 0x4071f0cc00077882 */ /* 0x000fe20000000000 */
[----:B------:R-:W-:Y:S01]  /*01a0*/  BSSY.RECONVERGENT B0, `(.L_x_1) ;  /* 0x0000011000007945 */ /* 0x000fe20003800200 */
[----:B------:R0:W-:Y:S01]  /*01b0*/  STG.E.64 desc[UR4][R2.64], RZ ;  /* 0x000000ff02007986 */ /* 0x0001e2000c101b04 */
[----:B--2---:R-:W-:Y:S01]  /*01c0*/  DMUL R4, R6, UR6 ;  /* 0x0000000606047c28 */ /* 0x004fe20008000000 */
[----:B------:R-:W-:Y:S01]  /*01d0*/  UMOV UR6, 0x88e368f1 ;  /* 0x88e368f100067882 */ /* 0x000fe20000000000 */
[----:B------:R-:W-:-:S06]  /*01e0*/  UMOV UR7, 0x3ee4f8b5 ;  /* 0x3ee4f8b500077882 */ /* 0x000fcc0000000000 */
[----:B------:R-:W-:-:S08]  /*01f0*/  DMUL R4, R4, UR6 ;  /* 0x0000000604047c28 */ /* 0x000fd00008000000 */
[----:B------:R-:W-:-:S14]  /*0200*/  DSETP.NEU.AND P0, PT, R4, RZ, PT ;  /* 0x000000ff0400722a */ /* 0x000fdc0003f0d000 */
[----:B------:R-:W-:Y:S01]  /*0210*/  @!P0 CS2R R8, SRZ ;  /* 0x0000000000088805 */ /* 0x000fe2000001ff00 */
[----:B0-----:R-:W-:Y:S06]  /*0220*/  @!P0 BRA `(.L_x_2) ;  /* 0x0000000000208947 */ /* 0x001fec0003800000 */
[----:B------:R-:W-:Y:S01]  /*0230*/  DADD R28, -RZ, |R4| ;  /* 0x00000000ff1c7229 */ /* 0x000fe20000000504 */
[----:B------:R-:W-:Y:S01]  /*0240*/  BSSY.RECONVERGENT B1, `(.L_x_3) ;  /* 0x0000003000017945 */ /* 0x000fe20003800200 */
[----:B------:R-:W-:-:S09]  /*0250*/  MOV R0, 0x270 ;  /* 0x0000027000007802 */ /* 0x000fd20000000f00 */
[----:B------:R-:W-:Y:S05]  /*0260*/  CALL.REL.NOINC `($boundary_eulercartesian_2d$__internal_accurate_pow) ;  /* 0x00000004003c7944 */ /* 0x000fea0003c00000 */
[----:B------:R-:W-:Y:S05]  /*0270*/  BSYNC.RECONVERGENT B1 ;  /* 0x0000000000017941 */ /* 0x000fea0003800200 */
.L_x_3:
[----:B------:R-:W-:-:S04]  /*0280*/  ISETP.GE.AND P0, PT, R5, RZ, PT ;  /* 0x000000ff0500720c */ /* 0x000fc80003f06270 */
[----:B------:R-:W-:Y:S02]  /*0290*/  FSEL R8, R10, RZ, P0 ;  /* 0x000000ff0a087208 */ /* 0x000fe40000000000 */
[----:B------:R-:W-:-:S07]  /*02a0*/  FSEL R9, R14, -QNAN , P0 ;  /* 0xfff800000e097808 */ /* 0x000fce0000000000 */
.L_x_2:
[----:B------:R-:W-:Y:S05]  /*02b0*/  BSYNC.RECONVERGENT B0 ;  /* 0x0000000000007941 */ /* 0x000fea0003800200 */
.L_x_1:
[----:B------:R-:W-:Y:S01]  /*02c0*/  UMOV UR6, 0x179e4e1e ;  /* 0x179e4e1e00067882 */ /* 0x000fe20000000000 */
[----:B------:R-:W-:Y:S01]  /*02d0*/  UMOV UR7, 0x3ff6649c ;  /* 0x3ff6649c00077882 */ /* 0x000fe20000000000 */
[----:B------:R-:W0:Y:S01]  /*02e0*/  LDC R11, c[0x0][0x39c] ;  /* 0x0000e700ff0b7b82 */ /* 0x000e220000000800 */
[----:B------:R-:W-:Y:S01]  /*02f0*/  DADD R6, R4, UR6 ;  /* 0x0000000604067e29 */ /* 0x000fe20008000000 */
[----:B------:R-:W-:Y:S09]  /*0300*/  BSSY.RECONVERGENT B0, `(.L_x_4) ;  /* 0x000000a000007945 */ /* 0x000ff20003800200 */
[----:B------:R-:W-:-:S04]  /*0310*/  LOP3.LUT R6, R7, 0x7ff00000, RZ, 0xc0, !PT ;  /* 0x7ff0000007067812 */ /* 0x000fc800078ec0ff */
[----:B------:R-:W-:-:S13]  /*0320*/  ISETP.NE.AND P0, PT, R6, 0x7ff00000, PT ;  /* 0x7ff000000600780c */ /* 0x000fda0003f05270 */
[----:B------:R-:W-:Y:S05]  /*0330*/  @P0 BRA `(.L_x_5) ;  /* 0x0000000000180947 */ /* 0x000fea0003800000 */
[----:B------:R-:W-:-:S14]  /*0340*/  DSETP.NAN.AND P0, PT, R4, R4, PT ;  /* 0x000000040400722a */ /* 0x000fdc0003f08000 */
[----:B------:R-:W-:Y:S01]  /*0350*/  @P0 DADD R8, R4, UR6 ;  /* 0x0000000604080e29 */ /* 0x000fe20008000000 */
[----:B------:R-:W-:Y:S10]  /*0360*/  @P0 BRA `(.L_x_5) ;  /* 0x00000000000c0947 */ /* 0x000ff40003800000 */
[----:B------:R-:W-:-:S14]  /*0370*/  DSETP.NEU.AND P0, PT, |R4|, +INF , PT ;  /* 0x7ff000000400742a */ /* 0x000fdc0003f0d200 */
[----:B------:R-:W-:Y:S02]  /*0380*/  @!P0 IMAD.MOV.U32 R8, RZ, RZ, 0x0 ;  /* 0x00000000ff088424 */ /* 0x000fe400078e00ff */
[----:B------:R-:W-:-:S07]  /*0390*/  @!P0 IMAD.MOV.U32 R9, RZ, RZ, 0x7ff00000 ;  /* 0x7ff00000ff098424 */ /* 0x000fce00078e00ff */
.L_x_5:
[----:B------:R-:W-:Y:S05]  /*03a0*/  BSYNC.RECONVERGENT B0 ;  /* 0x0000000000007941 */ /* 0x000fea0003800200 */
.L_x_4:
[----:B------:R-:W-:Y:S01]  /*03b0*/  DMUL R8, R8, 100000 ;  /* 0x40f86a0008087828 */ /* 0x000fe20000000000 */
[----:B0-----:R-:W-:Y:S01]  /*03c0*/  IMAD.WIDE R2, R11, 0x8, R2 ;  /* 0x000000080b027825 */ /* 0x001fe200078e0202 */
[----:B------:R-:W-:-:S03]  /*03d0*/  DSETP.NEU.AND P0, PT, R4, 1, PT ;  /* 0x3ff000000400742a */ /* 0x000fc60003f0d000 */
[----:B------:R-:W-:-:S05]  /*03e0*/  IMAD.WIDE R4, R11, 0x8, R2 ;  /* 0x000000080b047825 */ /* 0x000fca00078e0202 */
[----:B------:R-:W-:Y:S02]  /*03f0*/  FSEL R8, R8, RZ, P0 ;  /* 0x000000ff08087208 */ /* 0x000fe40000000000 */
[----:B------:R-:W-:Y:S01]  /*0400*/  FSEL R9, R9, 7.762939453125, P0 ;  /* 0x40f86a0009097808 */ /* 0x000fe20000000000 */
[----:B------:R-:W-:-:S04]  /*0410*/  IMAD.WIDE R6, R11, 0x8, R4 ;  /* 0x000000080b067825 */ /* 0x000fc800078e0204 */
[----:B------:R-:W-:Y:S04]  /*0420*/  STG.E.64 desc[UR4][R2.64], R8 ;  /* 0x0000000802007986 */ /* 0x000fe8000c101b04 */
[----:B------:R-:W-:Y:S04]  /*0430*/  STG.E.64 desc[UR4][R4.64], RZ ;  /* 0x000000ff04007986 */ /* 0x000fe8000c101b04 */
[----:B------:R-:W-:Y:S01]  /*0440*/  STG.E.64 desc[UR4][R6.64], RZ ;  /* 0x000000ff06007986 */ /* 0x000fe2000c101b04 */
[----:B------:R-:W-:Y:S05]  /*0450*/  EXIT ;  /* 0x000000000000794d */ /* 0x000fea0003800000 */
.L_x_0:
[----:B------:R-:W-:-:S05]  /*0460*/  IMAD.WIDE R10, R11, 0x8, R6 ;  /* 0x000000080b0a7825 */ /* 0x000fca00078e0206 */
[----:B------:R-:W2:Y:S01]  /*0470*/  LDG.E.64 R4, desc[UR4][R10.64] ;  /* 0x000000040a047981 */ /* 0x000ea2000c1e1b00 */
[----:B------:R-:W-:Y:S01]  /*0480*/  UMOV UR6, 0xcccccccd ;  /* 0xcccccccd00067882 */ /* 0x000fe20000000000 */
[----:B------:R-:W-:Y:S01]  /*0490*/  UMOV UR7, 0x4071f0cc ;  /* 0x4071f0cc00077882 */ /* 0x000fe20000000000 */
[----:B------:R-:W-:Y:S01]  /*04a0*/  BSSY.RECONVERGENT B0, `(.L_x_6) ;  /* 0x0000013000007945 */ /* 0x000fe20003800200 */
[----:B------:R0:W-:Y:S01]  /*04b0*/  STG.E.64 desc[UR4][R2.64], RZ ;  /* 0x000000ff02007986 */ /* 0x0001e2000c101b04 */
[----:B--2---:R-:W-:Y:S01]  /*04c0*/  DMUL R6, R4, UR6 ;  /* 0x0000000604067c28 */ /* 0x004fe20008000000 */
[----:B------:R-:W-:Y:S01]  /*04d0*/  UMOV UR6, 0x88e368f1 ;  /* 0x88e368f100067882 */ /* 0x000fe20000000000 */
[----:B------:R-:W-:Y:S01]  /*04e0*/  UMOV UR7, 0x3ee4f8b5 ;  /* 0x3ee4f8b500077882 */ /* 0x000fe20000000000 */
[----:B------:R-:W-:-:S05]  /*04f0*/  IMAD.WIDE R4, R9, 0x8, R2 ;  /* 0x0000000809047825 */ /* 0x000fca00078e0202 */
[----:B------:R-:W-:Y:S01]  /*0500*/  DMUL R6, R6, UR6 ;  /* 0x0000000606067c28 */ /* 0x000fe20008000000 */
[----:B------:R0:W-:Y:S07]  /*0510*/  STG.E.64 desc[UR4][R4.64], RZ ;  /* 0x000000ff04007986 */ /* 0x0001ee000c101b04 */
        /* <DEDUP_REMOVED lines=8> */
.L_x_8:
[----:B------:R-:W-:-:S04]  /*05a0*/  ISETP.GE.AND P0, PT, R7, RZ, PT ;  /* 0x000000ff0700720c */ /* 0x000fc80003f06270 */
[----:B------:R-:W-:Y:S02]  /*05b0*/  FSEL R8, R10, RZ, P0 ;  /* 0x000000ff0a087208 */ /* 0x000fe40000000000 */
[----:B------:R-:W-:-:S07]  /*05c0*/  FSEL R9, R14, -QNAN , P0 ;  /* 0xfff800000e097808 */ /* 0x000fce0000000000 */
.L_x_7:
[----:B------:R-:W-:Y:S05]  /*05d0*/  BSYNC.RECONVERGENT B0 ;  /* 0x0000000000007941 */ /* 0x000fea0003800200 */
.L_x_6:
        /* <DEDUP_REMOVED lines=14> */
.L_x_10:
[----:B------:R-:W-:Y:S05]  /*06c0*/  BSYNC.RECONVERGENT B0 ;  /* 0x0000000000007941 */ /* 0x000fea0003800200 */
.L_x_9:
[----:B------:R-:W-:Y:S01]  /*06d0*/  DMUL R8, R8, 100000 ;  /* 0x40f86a0008087828 */ /* 0x000fe20000000000 */
[----:B0-----:R-:W-:Y:S01]  /*06e0*/  IMAD.WIDE R4, R11, 0x8, R4 ;  /* 0x000000080b047825 */ /* 0x001fe200078e0204 */
[----:B------:R-:W-:-:S03]  /*06f0*/  DSETP.NEU.AND P0, PT, R6, 1, PT ;  /* 0x3ff000000600742a */ /* 0x000fc60003f0d000 */
[----:B------:R-:W-:-:S05]  /*0700*/  IMAD.WIDE R6, R11, 0x8, R4 ;  /* 0x000000080b067825 */ /* 0x000fca00078e0204 */
[----:B------:R-:W-:Y:S02]  /*0710*/  FSEL R2, R8, RZ, P0 ;  /* 0x000000ff08027208 */ /* 0x000fe40000000000 */
[----:B------:R-:W-:-:S05]  /*0720*/  FSEL R3, R9, 7.762939453125, P0 ;  /* 0x40f86a0009037808 */ /* 0x000fca0000000000 */
[----:B------:R-:W-:Y:S04]  /*0730*/  STG.E.64 desc[UR4][R4.64], R2 ;  /* 0x0000000204007986 */ /* 0x000fe8000c101b04 */
[----:B------:R-:W-:Y:S01]  /*0740*/  STG.E.64 desc[UR4][R6.64], RZ ;  /* 0x000000ff06007986 */ /* 0x000fe2000c101b04 */
[----:B------:R-:W-:Y:S05]  /*0750*/  EXIT ;  /* 0x000000000000794d */ /* 0x000fea0003800000 */
        .type           $boundary_eulercartesian_2d$__internal_accurate_pow,@function
        .size           $boundary_eulercartesian_2d$__internal_accurate_pow,(.L_x_13 - $boundary_eulercartesian_2d$__internal_accurate_pow)
$boundary_eulercartesian_2d$__internal_accurate_pow:
[----:B------:R-:W-:Y:S01]  /*0760*/  ISETP.GT.U32.AND P0, PT, R29, 0xfffff, PT ;  /* 0x000fffff1d00780c */ /* 0x000fe20003f04070 */
[----:B------:R-:W-:Y:S01]  /*0770*/  IMAD.MOV.U32 R10, RZ, RZ, R29 ;  /* 0x000000ffff0a7224 */ /* 0x000fe200078e001d */
[----:B------:R-:W-:Y:S01]  /*0780*/  UMOV UR6, 0x7d2cafe2 ;  /* 0x7d2cafe200067882 */ /* 0x000fe20000000000 */
[----:B------:R-:W-:Y:S01]  /*0790*/  IMAD.MOV.U32 R14, RZ, RZ, R28 ;  /* 0x000000ffff0e7224 */ /* 0x000fe200078e001c */
[----:B------:R-:W-:Y:S01]  /*07a0*/  UMOV UR7, 0x3eb0f5ff ;  /* 0x3eb0f5ff00077882 */ /* 0x000fe20000000000 */
[----:B------:R-:W-:Y:S01]  /*07b0*/  IMAD.MOV.U32 R22, RZ, RZ, RZ ;  /* 0x000000ffff167224 */ /* 0x000fe200078e00ff */
[----:B------:R-:W-:Y:S01]  /*07c0*/  UMOV UR8, 0x3b39803f ;  /* 0x3b39803f00087882 */ /* 0x000fe20000000000 */
[----:B------:R-:W-:Y:S01]  /*07d0*/  IMAD.MOV.U32 R16, RZ, RZ, 0x41ad3b5a ;  /* 0x41ad3b5aff107424 */ /* 0x000fe200078e00ff */
[----:B------:R-:W-:Y:S01]  /*07e0*/  UMOV UR9, 0x3c7abc9e ;  /* 0x3c7abc9e00097882 */ /* 0x000fe20000000000 */
[----:B------:R-:W-:-:S04]  /*07f0*/  IMAD.MOV.U32 R17, RZ, RZ, 0x3ed0f5d2 ;  /* 0x3ed0f5d2ff117424 */ /* 0x000fc800078e00ff */
[----:B------:R-:W-:Y:S01]  /*0800*/  @!P0 DMUL R8, R28, 1.80143985094819840000e+16 ;  /* 0x435000001c088828 */ /* 0x000fe20000000000 */
[----:B------:R-:W-:-:S09]  /*0810*/  SHF.R.U32.HI R29, RZ, 0x14, R29 ;  /* 0x00000014ff1d7819 */ /* 0x000fd2000001161d */
[----:B------:R-:W-:Y:S01]  /*0820*/  @!P0 IMAD.MOV.U32 R10, RZ, RZ, R9 ;  /* 0x000000ffff0a8224 */ /* 0x000fe200078e0009 */
[----:B------:R-:W-:Y:S02]  /*0830*/  @!P0 MOV R14, R8 ;  /* 0x00000008000e8202 */ /* 0x000fe40000000f00 */
[----:B------:R-:W-:Y:S02]  /*0840*/  @!P0 LEA.HI R29, R9, 0xffffffca, RZ, 0xc ;  /* 0xffffffca091d8811 */ /* 0x000fe400078f60ff */
[----:B------:R-:W-:-:S03]  /*0850*/  LOP3.LUT R10, R10, 0x800fffff, RZ, 0xc0, !PT ;  /* 0x800fffff0a0a7812 */ /* 0x000fc600078ec0ff */
[----:B------:R-:W-:Y:S01]  /*0860*/  VIADD R8, R29, 0xfffffc01 ;  /* 0xfffffc011d087836 */ /* 0x000fe20000000000 */
[----:B------:R-:W-:-:S04]  /*0870*/  LOP3.LUT R15, R10, 0x3ff00000, RZ, 0xfc, !PT ;  /* 0x3ff000000a0f7812 */ /* 0x000fc800078efcff */
[----:B------:R-:W-:-:S13]  /*0880*/  ISETP.GE.U32.AND P1, PT, R15, 0x3ff6a09f, PT ;  /* 0x3ff6a09f0f00780c */ /* 0x000fda0003f26070 */
[----:B------:R-:W-:Y:S02]  /*0890*/  @P1 VIADD R11, R15, 0xfff00000 ;  /* 0xfff000000f0b1836 */ /* 0x000fe40000000000 */
[----:B------:R-:W-:Y:S02]  /*08a0*/  @P1 VIADD R8, R29, 0xfffffc02 ;  /* 0xfffffc021d081836 */ /* 0x000fe40000000000 */
[----:B------:R-:W-:-:S06]  /*08b0*/  @P1 IMAD.MOV.U32 R15, RZ, RZ, R11 ;  /* 0x000000ffff0f1224 */ /* 0x000fcc00078e000b */
[C---:B------:R-:W-:Y:S02]  /*08c0*/  DADD R12, R14.reuse, 1 ;  /* 0x3ff000000e0c7429 */ /* 0x040fe40000000000 */
[----:B------:R-:W-:-:S04]  /*08d0*/  DADD R14, R14, -1 ;  /* 0xbff000000e0e7429 */ /* 0x000fc80000000000 */
[----:B------:R-:W0:Y:S02]  /*08e0*/  MUFU.RCP64H R23, R13 ;  /* 0x0000000d00177308 */ /* 0x000e240000001800 */
[----:B0-----:R-:W-:-:S08]  /*08f0*/  DFMA R10, -R12, R22, 1 ;  /* 0x3ff000000c0a742b */ /* 0x001fd00000000116 */
[----:B------:R-:W-:-:S08]  /*0900*/  DFMA R10, R10, R10, R10 ;  /* 0x0000000a0a0a722b */ /* 0x000fd0000000000a */
[----:B------:R-:W-:-:S08]  /*0910*/  DFMA R22, R22, R10, R22 ;  /* 0x0000000a1616722b */ /* 0x000fd00000000016 */
[----:B------:R-:W-:-:S08]  /*0920*/  DMUL R10, R14, R22 ;  /* 0x000000160e0a7228 */ /* 0x000fd00000000000 */
[----:B------:R-:W-:-:S08]  /*0930*/  DFMA R10, R14, R22, R10 ;  /* 0x000000160e0a722b */ /* 0x000fd0000000000a */
[-C--:B------:R-:W-:Y:S02]  /*0940*/  DMUL R18, R10, R10.reuse ;  /* 0x0000000a0a127228 */ /* 0x080fe40000000000 */
[----:B------:R-:W-:Y:S02]  /*0950*/  DADD R20, R14, -R10 ;  /* 0x000000000e147229 */ /* 0x000fe4000000080a */
[----:B------:R-:W-:-:S04]  /*0960*/  DMUL R26, R10, R10 ;  /* 0x0000000a0a1a7228 */ /* 0x000fc80000000000 */
[----:B------:R-:W-:Y:S01]  /*0970*/  DFMA R12, R18, UR6, R16 ;  /* 0x00000006120c7c2b */ /* 0x000fe20008000010 */
[----:B------:R-:W-:Y:S01]  /*0980*/  UMOV UR6, 0x75488a3f ;  /* 0x75488a3f00067882 */ /* 0x000fe20000000000 */
[----:B------:R-:W-:Y:S01]  /*0990*/  UMOV UR7, 0x3ef3b20a ;  /* 0x3ef3b20a00077882 */ /* 0x000fe20000000000 */
[----:B------:R-:W-:-:S05]  /*09a0*/  DADD R20, R20, R20 ;  /* 0x0000000014147229 */ /* 0x000fca0000000014 */
[----:B------:R-:W-:Y:S01]  /*09b0*/  DFMA R12, R18, R12, UR6 ;  /* 0x00000006120c7e2b */ /* 0x000fe2000800000c */
[----:B------:R-:W-:Y:S01]  /*09c0*/  UMOV UR6, 0xe4faecd5 ;  /* 0xe4faecd500067882 */ /* 0x000fe20000000000 */
[----:B------:R-:W-:Y:S01]  /*09d0*/  UMOV UR7, 0x3f1745cd ;  /* 0x3f1745cd00077882 */ /* 0x000fe20000000000 */
[----:B------:R-:W-:-:S05]  /*09e0*/  DFMA R14, R14, -R10, R20 ;  /* 0x8000000a0e0e722b */ /* 0x000fca0000000014 */
[----:B------:R-:W-:Y:S01]  /*09f0*/  DFMA R12, R18, R12, UR6 ;  /* 0x00000006120c7e2b */ /* 0x000fe2000800000c */
[----:B------:R-:W-:Y:S01]  /*0a00*/  UMOV UR6, 0x258a578b ;  /* 0x258a578b00067882 */ /* 0x000fe20000000000 */
[----:B------:R-:W-:Y:S01]  /*0a10*/  UMOV UR7, 0x3f3c71c7 ;  /* 0x3f3c71c700077882 */ /* 0x000fe20000000000 */
[----:B------:R-:W-:Y:S02]  /*0a20*/  DMUL R14, R22, R14 ;  /* 0x0000000e160e7228 */ /* 0x000fe40000000000 */
[----:B------:R-:W-:-:S03]  /*0a30*/  DFMA R22, R10, R10, -R26 ;  /* 0x0000000a0a16722b */ /* 0x000fc6000000081a */
[----:B------:R-:W-:Y:S01]  /*0a40*/  DFMA R12, R18, R12, UR6 ;  /* 0x00000006120c7e2b */ /* 0x000fe2000800000c */
[----:B------:R-:W-:Y:S01]  /*0a50*/  UMOV UR6, 0x9242b910 ;  /* 0x9242b91000067882 */ /* 0x000fe20000000000 */
[----:B------:R-:W-:-:S06]  /*0a60*/  UMOV UR7, 0x3f624924 ;  /* 0x3f62492400077882 */ /* 0x000fcc0000000000 */
[----:B------:R-:W-:Y:S01]  /*0a70*/  DFMA R12, R18, R12, UR6 ;  /* 0x00000006120c7e2b */ /* 0x000fe2000800000c */
[----:B------:R-:W-:Y:S01]  /*0a80*/  UMOV UR6, 0x99999dfb ;  /* 0x99999dfb00067882 */ /* 0x000fe20000000000 */
[----:B------:R-:W-:-:S06]  /*0a90*/  UMOV UR7, 0x3f899999 ;  /* 0x3f89999900077882 */ /* 0x000fcc0000000000 */
[----:B------:R-:W-:Y:S01]  /*0aa0*/  DFMA R16, R18, R12, UR6 ;  /* 0x0000000612107e2b */ /* 0x000fe2000800000c */
[----:B------:R-:W-:Y:S01]  /*0ab0*/  UMOV UR6, 0x55555555 ;  /* 0x5555555500067882 */ /* 0x000fe20000000000 */
[----:B------:R-:W-:-:S06]  /*0ac0*/  UMOV UR7, 0x3fb55555 ;  /* 0x3fb5555500077882 */ /* 0x000fcc0000000000 */
[----:B------:R-:W-:-:S08]  /*0ad0*/  DFMA R12, R18, R16, UR6 ;  /* 0x00000006120c7e2b */ /* 0x000fd00008000010 */
[----:B------:R-:W-:Y:S01]  /*0ae0*/  DADD R20, -R12, UR6 ;  /* 0x000000060c147e29 */ /* 0x000fe20008000100 */
[----:B------:R-:W-:Y:S01]  /*0af0*/  UMOV UR6, 0xb9e7b0 ;  /* 0x00b9e7b000067882 */ /* 0x000fe20000000000 */
[----:B------:R-:W-:-:S06]  /*0b00*/  UMOV UR7, 0x3c46a4cb ;  /* 0x3c46a4cb00077882 */ /* 0x000fcc0000000000 */
[----:B------:R-:W-:Y:S02]  /*0b10*/  DFMA R18, R18, R16, R20 ;  /* 0x000000101212722b */ /* 0x000fe40000000014 */
[----:B------:R-:W-:Y:S01]  /*0b20*/  DMUL R16, R10, R26 ;  /* 0x0000001a0a107228 */ /* 0x000fe20000000000 */
[----:B------:R-:W-:Y:S01]  /*0b30*/  IADD3 R21, PT, PT, R15, 0x100000, RZ ;  /* 0x001000000f157810 */ /* 0x000fe20007ffe0ff */
[----:B------:R-:W-:-:S04]  /*0b40*/  IMAD.MOV.U32 R20, RZ, RZ, R14 ;  /* 0x000000ffff147224 */ /* 0x000fc800078e000e */
[----:B------:R-:W-:Y:S01]  /*0b50*/  DADD R18, R18, -UR6 ;  /* 0x8000000612127e29 */ /* 0x000fe20008000000 */
[----:B------:R-:W-:Y:S01]  /*0b60*/  UMOV UR6, 0x80000000 ;  /* 0x8000000000067882 */ /* 0x000fe20000000000 */
[C---:B------:R-:W-:Y:S01]  /*0b70*/  DFMA R24, R10.reuse, R26, -R16 ;  /* 0x0000001a0a18722b */ /* 0x040fe20000000810 */
[----:B------:R-:W-:Y:S01]  /*0b80*/  UMOV UR7, 0x43300000 ;  /* 0x4330000000077882 */ /* 0x000fe20000000000 */
[----:B------:R-:W-:-:S04]  /*0b90*/  DFMA R20, R10, R20, R22 ;  /* 0x000000140a14722b */ /* 0x000fc80000000016 */
[----:B------:R-:W-:Y:S02]  /*0ba0*/  DADD R22, R12, R18 ;  /* 0x000000000c167229 */ /* 0x000fe40000000012 */
[----:B------:R-:W-:-:S06]  /*0bb0*/  DFMA R24, R14, R26, R24 ;  /* 0x0000001a0e18722b */ /* 0x000fcc0000000018 */
[----:B------:R-:W-:Y:S02]  /*0bc0*/  DMUL R26, R22, R16 ;  /* 0x00000010161a7228 */ /* 0x000fe40000000000 */
[----:B------:R-:W-:Y:S02]  /*0bd0*/  DFMA R20, R10, R20, R24 ;  /* 0x000000140a14722b */ /* 0x000fe40000000018 */
[----:B------:R-:W-:-:S04]  /*0be0*/  DADD R24, R12, -R22 ;  /* 0x000000000c187229 */ /* 0x000fc80000000816 */
[----:B------:R-:W-:-:S04]  /*0bf0*/  DFMA R12, R22, R16, -R26 ;  /* 0x00000010160c722b */ /* 0x000fc8000000081a */
[----:B------:R-:W-:-:S04]  /*0c00*/  DADD R24, R18, R24 ;  /* 0x0000000012187229 */ /* 0x000fc80000000018 */
[----:B------:R-:W-:-:S08]  /*0c10*/  DFMA R12, R22, R20, R12 ;  /* 0x00000014160c722b */ /* 0x000fd0000000000c */
[----:B------:R-:W-:-:S08]  /*0c20*/  DFMA R24, R24, R16, R12 ;  /* 0x000000101818722b */ /* 0x000fd0000000000c */
[----:B------:R-:W-:-:S08]  /*0c30*/  DADD R16, R26, R24 ;  /* 0x000000001a107229 */ /* 0x000fd00000000018 */
[--C-:B------:R-:W-:Y:S02]  /*0c40*/  DADD R12, R10, R16.reuse ;  /* 0x000000000a0c7229 */ /* 0x100fe40000000010 */
[----:B------:R-:W-:-:S06]  /*0c50*/  DADD R26, R26, -R16 ;  /* 0x000000001a1a7229 */ /* 0x000fcc0000000810 */
[----:B------:R-:W-:Y:S02]  /*0c60*/  DADD R10, R10, -R12 ;  /* 0x000000000a0a7229 */ /* 0x000fe4000000080c */
[----:B------:R-:W-:-:S06]  /*0c70*/  DADD R26, R24, R26 ;  /* 0x00000000181a7229 */ /* 0x000fcc000000001a */
[----:B------:R-:W-:-:S08]  /*0c80*/  DADD R10, R16, R10 ;  /* 0x00000000100a7229 */ /* 0x000fd0000000000a */
[----:B------:R-:W-:-:S08]  /*0c90*/  DADD R10, R26, R10 ;  /* 0x000000001a0a7229 */ /* 0x000fd0000000000a */
[----:B------:R-:W-:Y:S01]  /*0ca0*/  DADD R14, R14, R10 ;  /* 0x000000000e0e7229 */ /* 0x000fe2000000000a */
[----:B------:R-:W-:Y:S01]  /*0cb0*/  LOP3.LUT R10, R8, 0x80000000, RZ, 0x3c, !PT ;  /* 0x80000000080a7812 */ /* 0x000fe200078e3cff */
[----:B------:R-:W-:-:S06]  /*0cc0*/  IMAD.MOV.U32 R11, RZ, RZ, 0x43300000 ;  /* 0x43300000ff0b7424 */ /* 0x000fcc00078e00ff */
[----:B------:R-:W-:Y:S02]  /*0cd0*/  DADD R16, R12, R14 ;  /* 0x000000000c107229 */ /* 0x000fe4000000000e */
[----:B------:R-:W-:Y:S01]  /*0ce0*/  DADD R10, R10, -UR6 ;  /* 0x800000060a0a7e29 */ /* 0x000fe20008000000 */
[----:B------:R-:W-:Y:S01]  /*0cf0*/  UMOV UR6, 0xfefa39ef ;  /* 0xfefa39ef00067882 */ /* 0x000fe20000000000 */
[----:B------:R-:W-:-:S04]  /*0d00*/  UMOV UR7, 0x3fe62e42 ;  /* 0x3fe62e4200077882 */ /* 0x000fc80000000000 */
[--C-:B------:R-:W-:Y:S02]  /*0d10*/  DADD R12, R12, -R16.reuse ;  /* 0x000000000c0c7229 */ /* 0x100fe40000000810 */
[----:B------:R-:W-:-:S06]  /*0d20*/  DFMA R8, R10, UR6, R16 ;  /* 0x000000060a087c2b */ /* 0x000fcc0008000010 */
[----:B------:R-:W-:Y:S02]  /*0d30*/  DADD R12, R14, R12 ;  /* 0x000000000e0c7229 */ /* 0x000fe4000000000c */
[----:B------:R-:W-:-:S08]  /*0d40*/  DFMA R18, R10, -UR6, R8 ;  /* 0x800000060a127c2b */ /* 0x000fd00008000008 */
[----:B------:R-:W-:-:S08]  /*0d50*/  DADD R18, -R16, R18 ;  /* 0x0000000010127229 */ /* 0x000fd00000000112 */
[----:B------:R-:W-:-:S08]  /*0d60*/  DADD R12, R12, -R18 ;  /* 0x000000000c0c7229 */ /* 0x000fd00000000812 */
[----:B------:R-:W-:Y:S01]  /*0d70*/  DFMA R12, R10, UR8, R12 ;  /* 0x000000080a0c7c2b */ /* 0x000fe2000800000c */
[----:B------:R-:W-:Y:S01]  /*0d80*/  UMOV UR8, 0x179e4e1e ;  /* 0x179e4e1e00087882 */ /* 0x000fe20000000000 */
[----:B------:R-:W-:-:S06]  /*0d90*/  UMOV UR9, 0x3ff6649c ;  /* 0x3ff6649c00097882 */ /* 0x000fcc0000000000 */
[----:B------:R-:W-:-:S08]  /*0da0*/  DADD R10, R8, R12 ;  /* 0x00000000080a7229 */ /* 0x000fd0000000000c */
[----:B------:R-:W-:Y:S02]  /*0db0*/  DADD R14, R8, -R10 ;  /* 0x00000000080e7229 */ /* 0x000fe4000000080a */
[----:B------:R-:W-:-:S06]  /*0dc0*/  DMUL R8, R10, UR8 ;  /* 0x000000080a087c28 */ /* 0x000fcc0008000000 */
[----:B------:R-:W-:Y:S02]  /*0dd0*/  DADD R14, R12, R14 ;  /* 0x000000000c0e7229 */ /* 0x000fe4000000000e */
[----:B------:R-:W-:Y:S01]  /*0de0*/  DFMA R10, R10, UR8, -R8 ;  /* 0x000000080a0a7c2b */ /* 0x000fe20008000808 */
[----:B------:R-:W-:Y:S01]  /*0df0*/  IMAD.MOV.U32 R12, RZ, RZ, 0x652b82fe ;  /* 0x652b82feff0c7424 */ /* 0x000fe200078e00ff */
[----:B------:R-:W-:-:S06]  /*0e00*/  MOV R13, 0x3ff71547 ;  /* 0x3ff71547000d7802 */ /* 0x000fcc0000000f00 */
[----:B------:R-:W-:-:S08]  /*0e10*/  DFMA R14, R14, UR8, R10 ;  /* 0x000000080e0e7c2b */ /* 0x000fd0000800000a */
[----:B------:R-:W-:-:S08]  /*0e20*/  DADD R10, R8, R14 ;  /* 0x00000000080a7229 */ /* 0x000fd0000000000e */
[----:B------:R-:W-:Y:S02]  /*0e30*/  DFMA R12, R10, R12, 6.75539944105574400000e+15 ;  /* 0x433800000a0c742b */ /* 0x000fe4000000000c */
[----:B------:R-:W-:Y:S01]  /*0e40*/  FSETP.GEU.AND P0, PT, |R11|, 4.1917929649353027344, PT ;  /* 0x4086232b0b00780b */ /* 0x000fe20003f0e200 */
[----:B------:R-:W-:-:S05]  /*0e50*/  DADD R8, R8, -R10 ;  /* 0x0000000008087229 */ /* 0x000fca000000080a */
[----:B------:R-:W-:-:S03]  /*0e60*/  DADD R16, R12, -6.75539944105574400000e+15 ;  /* 0xc33800000c107429 */ /* 0x000fc60000000000 */
[----:B------:R-:W-:-:S05]  /*0e70*/  DADD R14, R14, R8 ;  /* 0x000000000e0e7229 */ /* 0x000fca0000000008 */
[----:B------:R-:W-:Y:S01]  /*0e80*/  DFMA R18, R16, -UR6, R10 ;  /* 0x8000000610127c2b */ /* 0x000fe2000800000a */
[----:B------:R-:W-:Y:S01]  /*0e90*/  UMOV UR6, 0x3b39803f ;  /* 0x3b39803f00067882 */ /* 0x000fe20000000000 */
[----:B------:R-:W-:-:S06]  /*0ea0*/  UMOV UR7, 0x3c7abc9e ;  /* 0x3c7abc9e00077882 */ /* 0x000fcc0000000000 */
[----:B------:R-:W-:Y:S01]  /*0eb0*/  DFMA R16, R16, -UR6, R18 ;  /* 0x8000000610107c2b */ /* 0x000fe20008000012 */
[----:B------:R-:W-:Y:S01]  /*0ec0*/  UMOV UR6, 0x69ce2bdf ;  /* 0x69ce2bdf00067882 */ /* 0x000fe20000000000 */
[----:B------:R-:W-:Y:S01]  /*0ed0*/  IMAD.MOV.U32 R18, RZ, RZ, -0x35dec16 ;  /* 0xfca213eaff127424 */ /* 0x000fe200078e00ff */
[----:B------:R-:W-:Y:S01]  /*0ee0*/  UMOV UR7, 0x3e5ade15 ;  /* 0x3e5ade1500077882 */ /* 0x000fe20000000000 */
[----:B------:R-:W-:-:S06]  /*0ef0*/  IMAD.MOV.U32 R19, RZ, RZ, 0x3e928af3 ;  /* 0x3e928af3ff137424 */ /* 0x000fcc00078e00ff */
[----:B------:R-:W-:Y:S01]  /*0f00*/  DFMA R18, R16, UR6, R18 ;  /* 0x0000000610127c2b */ /* 0x000fe20008000012 */
        /* <DEDUP_REMOVED lines=24> */
[----:B------:R-:W-:-:S08]  /*1090*/  DFMA R18, R16, R18, 1 ;  /* 0x3ff000001012742b */ /* 0x000fd00000000012 */
[----:B------:R-:W-:-:S10]  /*10a0*/  DFMA R16, R16, R18, 1 ;  /* 0x3ff000001010742b */ /* 0x000fd40000000012 */
[----:B------:R-:W-:Y:S02]  /*10b0*/  IMAD R9, R12, 0x100000, R17 ;  /* 0x001000000c097824 */ /* 0x000fe400078e0211 */
[----:B------:R-:W-:Y:S01]  /*10c0*/  IMAD.MOV.U32 R8, RZ, RZ, R16 ;  /* 0x000000ffff087224 */ /* 0x000fe200078e0010 */
[----:B------:R-:W-:Y:S06]  /*10d0*/  @!P0 BRA `(.L_x_11) ;  /* 0x0000000000308947 */ /* 0x000fec0003800000 */
[----:B------:R-:W-:Y:S01]  /*10e0*/  FSETP.GEU.AND P1, PT, |R11|, 4.2275390625, PT ;  /* 0x408748000b00780b */ /* 0x000fe20003f2e200 */
[C---:B------:R-:W-:Y:S02]  /*10f0*/  DADD R18, R10.reuse, +INF ;  /* 0x7ff000000a127429 */ /* 0x040fe40000000000 */
[----:B------:R-:W-:-:S08]  /*1100*/  DSETP.GEU.AND P0, PT, R10, RZ, PT ;  /* 0x000000ff0a00722a */ /* 0x000fd00003f0e000 */
[----:B------:R-:W-:Y:S02]  /*1110*/  FSEL R9, R19, RZ, P0 ;  /* 0x000000ff13097208 */ /* 0x000fe40000000000 */
[----:B------:R-:W-:-:S04]  /*1120*/  @!P1 LEA.HI R8, R12, R12, RZ, 0x1 ;  /* 0x0000000c0c089211 */ /* 0x000fc800078f08ff */
[----:B------:R-:W-:Y:S02]  /*1130*/  @!P1 SHF.R.S32.HI R11, RZ, 0x1, R8 ;  /* 0x00000001ff0b9819 */ /* 0x000fe40000011408 */
[----:B------:R-:W-:Y:S02]  /*1140*/  FSEL R8, R18, RZ, P0 ;  /* 0x000000ff12087208 */ /* 0x000fe40000000000 */
[----:B------:R-:W-:Y:S01]  /*1150*/  @!P1 LEA R17, R11, R17, 0x14 ;  /* 0x000000110b119211 */ /* 0x000fe200078ea0ff */
[----:B------:R-:W-:-:S05]  /*1160*/  @!P1 IMAD.IADD R10, R12, 0x1, -R11 ;  /* 0x000000010c0a9824 */ /* 0x000fca00078e0a0b */
[----:B------:R-:W-:Y:S01]  /*1170*/  @!P1 LEA R11, R10, 0x3ff00000, 0x14 ;  /* 0x3ff000000a0b9811 */ /* 0x000fe200078ea0ff */
[----:B------:R-:W-:-:S06]  /*1180*/  @!P1 IMAD.MOV.U32 R10, RZ, RZ, RZ ;  /* 0x000000ffff0a9224 */ /* 0x000fcc00078e00ff */
[----:B------:R-:W-:-:S11]  /*1190*/  @!P1 DMUL R8, R16, R10 ;  /* 0x0000000a10089228 */ /* 0x000fd60000000000 */
.L_x_11:
[----:B------:R-:W-:Y:S02]  /*11a0*/  DFMA R14, R14, R8, R8 ;  /* 0x000000080e0e722b */ /* 0x000fe40000000008 */
[----:B------:R-:W-:-:S08]  /*11b0*/  DSETP.NEU.AND P0, PT, |R8|, +INF , PT ;  /* 0x7ff000000800742a */ /* 0x000fd00003f0d200 */
[----:B------:R-:W-:Y:S01]  /*11c0*/  FSEL R10, R8, R14, !P0 ;  /* 0x0000000e080a7208 */ /* 0x000fe20004000000 */
[----:B------:R-:W-:Y:S01]  /*11d0*/  IMAD.MOV.U32 R8, RZ, RZ, R0 ;  /* 0x000000ffff087224 */ /* 0x000fe200078e0000 */
[----:B------:R-:W-:Y:S01]  /*11e0*/  FSEL R14, R9, R15, !P0 ;  /* 0x0000000f090e7208 */ /* 0x000fe20004000000 */
[----:B------:R-:W-:-:S04]  /*11f0*/  IMAD.MOV.U32 R9, RZ, RZ, 0x0 ;  /* 0x00000000ff097424 */ /* 0x000fc800078e00ff */
[----:B------:R-:W-:Y:S05]  /*1200*/  RET.REL.NODEC R8 `(boundary_eulercartesian_2d) ;  /* 0xffffffec087c7950 */ /* 0x000fea0003c3ffff */
.L_x_12:
[----:B------:R-:W-:-:S00]  /*1210*/  BRA `(.L_x_12) ;  /* 0xfffffffc00fc7947 */ /* 0x000fc0000383ffff */
[----:B------:R-:W-:-:S00]  /*1220*/  NOP ;  /* 0x0000000000007918 */ /* 0x000fc00000000000 */
        /* <DEDUP_REMOVED lines=13> */
.L_x_13:


//--------------------- .nv.shared.reserved.0     --------------------------
	.section	.nv.shared.reserved.0,"aw",@nobits
	.weak		__nv_reservedSMEM_offset_0_alias
	.size		__nv_reservedSMEM_offset_0_alias, 0, 64
	.other		__nv_reservedSMEM_offset_0_alias,@"STO_CUDA_RESERVED_SHARED STV_DEFAULT"
__nv_reservedSMEM_offset_0_alias:
	.zero		0
	.zero		64


//--------------------- .nv.constant0.boundary_eulercartesian_2d --------------------------
	.section	.nv.constant0.boundary_eulercartesian_2d,"a",@progbits
	.sectionflags	@""
	.align	4
.nv.constant0.boundary_eulercartesian_2d:
	.zero		932


//--------------------- SYMBOLS --------------------------

	.type		.nv.reservedSmem.offset0,@object
	.size		.nv.reservedSmem.offset0,0x4
